//
// Generated by NVIDIA NVVM Compiler
//
// Compiler Build ID: CL-36424714
// Cuda compilation tools, release 13.0, V13.0.88
// Based on NVVM 20.0.0
//

.version 9.0
.target sm_100
.address_size 64

	// .globl	_Z16what_is_my_id_kpv
.extern .func  (.param .b32 func_retval0) vprintf
(
	.param .b64 vprintf_param_0,
	.param .b64 vprintf_param_1
)
;
.global .align 1 .b8 $str[53] = {107, 112, 45, 84, 104, 114, 101, 97, 100, 58, 32, 37, 51, 117, 32, 45, 32, 66, 108, 111, 99, 107, 58, 32, 37, 50, 117, 32, 45, 32, 87, 97, 114, 112, 32, 37, 50, 117, 32, 45, 32, 84, 104, 114, 101, 97, 100, 32, 37, 51, 117, 10};

.visible .entry _Z16what_is_my_id_kpv()
{
	.local .align 16 .b8 	__local_depot0[16];
	.reg .b64 	%SP;
	.reg .b64 	%SPL;
	.reg .b32 	%r<8>;
	.reg .b64 	%rd<5>;

	mov.u64 	%SPL, __local_depot0;
	cvta.local.u64 	%SP, %SPL;
	add.u64 	%rd1, %SP, 0;
	add.u64 	%rd2, %SPL, 0;
	mov.u32 	%r1, %ctaid.x;
	mov.u32 	%r2, %ntid.x;
	mov.u32 	%r3, %tid.x;
	mad.lo.s32 	%r4, %r1, %r2, %r3;
	shr.u32 	%r5, %r3, 5;
	st.local.v4.u32 	[%rd2], {%r4, %r1, %r5, %r3};
	mov.u64 	%rd3, $str;
	cvta.global.u64 	%rd4, %rd3;
	{ // callseq 0, 0
	.param .b64 param0;
	st.param.b64 	[param0], %rd4;
	.param .b64 param1;
	st.param.b64 	[param1], %rd1;
	.param .b32 retval0;
	call.uni (retval0), 
	vprintf, 
	(
	param0, 
	param1
	);
	ld.param.b32 	%r6, [retval0];
	} // callseq 0
	ret;

}


// ===== COMPILED SASS (sm_100) =====

	.target	sm_100

	.elftype	@"ET_EXEC"


//--------------------- .note.nv.tkinfo           --------------------------
	.section	.note.nv.tkinfo,"",@"SHT_NOTE"
	.sectionflags	@"SHF_NOTE_NV_TKINFO"
	.tkinfo
        /*0018*/ 	.word	0x00000002
        /*0030*/ 	.string	""
        /*0030*/ 	.string	"ptxas"
        /*0030*/ 	.string	"Cuda compilation tools, release 13.0, V13.0.88"
        /*0030*/ 	.string	"Build cuda_13.0.r13.0/compiler.36424714_0"
        /*0030*/ 	.string	"-arch sm_100 -m 64 "



//--------------------- .note.nv.cuinfo           --------------------------
	.section	.note.nv.cuinfo,"",@"SHT_NOTE"
	.sectionflags	@"SHF_NOTE_NV_CUINFO"
        /*0018*/ 	.short	0x0002
        /*001a*/ 	.short	0x0064
        /*001c*/ 	.short	0x0082
	.zero		2


//--------------------- .nv.info                  --------------------------
	.section	.nv.info,"",@"SHT_CUDA_INFO"
	.align	4


	//----- nvinfo : EIATTR_REGCOUNT
	.align		4
        /*0000*/ 	.byte	0x04, 0x2f
        /*0002*/ 	.short	(.L_2 - .L_1)
	.align		4
.L_1:
        /*0004*/ 	.word	index@(_Z16what_is_my_id_kpv)
        /*0008*/ 	.word	0x00000018


	//----- nvinfo : EIATTR_FRAME_SIZE
	.align		4
.L_2:
        /*000c*/ 	.byte	0x04, 0x11
        /*000e*/ 	.short	(.L_4 - .L_3)
	.align		4
.L_3:
        /*0010*/ 	.word	index@(_Z16what_is_my_id_kpv)
        /*0014*/ 	.word	0x00000010


	//----- nvinfo : EIATTR_MIN_STACK_SIZE
	.align		4
.L_4:
        /*0018*/ 	.byte	0x04, 0x12
        /*001a*/ 	.short	(.L_6 - .L_5)
	.align		4
.L_5:
        /*001c*/ 	.word	index@(_Z16what_is_my_id_kpv)
        /*0020*/ 	.word	0x00000010
.L_6:


//--------------------- .nv.compat                --------------------------
	.section	.nv.compat,"",@"SHT_CUDA_COMPAT_INFO"
	.align	4
        /*0000*/ 	.byte	0x02, 0x09, 0x00, 0x00, 0x02, 0x02, 0x01, 0x00, 0x02, 0x05, 0x05, 0x00, 0x03, 0x07, 0x01, 0x01
        /*0010*/ 	.byte	0x02, 0x03, 0x00, 0x00, 0x02, 0x06, 0x01, 0x00, 0x04, 0x0b, 0x08, 0x00, 0x09, 0x00, 0x00, 0x00
        /*0020*/ 	.byte	0x00, 0x00, 0x00, 0x00


//--------------------- .nv.info._Z16what_is_my_id_kpv --------------------------
	.section	.nv.info._Z16what_is_my_id_kpv,"",@"SHT_CUDA_INFO"
	.sectionflags	@""
	.align	4


	//----- nvinfo : EIATTR_CUDA_API_VERSION
	.align		4
        /*0000*/ 	.byte	0x04, 0x37
        /*0002*/ 	.short	(.L_8 - .L_7)
.L_7:
        /*0004*/ 	.word	0x00000082


	//----- nvinfo : EIATTR_SPARSE_MMA_MASK
	.align		4
.L_8:
        /*0008*/ 	.byte	0x03, 0x50
        /*000a*/ 	.short	0x0000


	//----- nvinfo : EIATTR_MAXREG_COUNT
	.align		4
        /*000c*/ 	.byte	0x03, 0x1b
        /*000e*/ 	.short	0x00ff


	//----- nvinfo : EIATTR_EXTERNS
	.align		4
        /*0010*/ 	.byte	0x04, 0x0f
        /*0012*/ 	.short	(.L_10 - .L_9)


	//   ....[0]....
	.align		4
.L_9:
        /*0014*/ 	.word	index@(vprintf)


	//----- nvinfo : EIATTR_MERCURY_ISA_VERSION
	.align		4
.L_10:
        /*0018*/ 	.byte	0x03, 0x5f
        /*001a*/ 	.short	0x0101


	//----- nvinfo : EIATTR_VRC_CTA_INIT_COUNT
	.align		4
        /*001c*/ 	.byte	0x02, 0x4a
	.zero		1
	.zero		1


	//----- nvinfo : EIATTR_SYSCALL_OFFSETS
	.align		4
        /*0020*/ 	.byte	0x04, 0x46
        /*0022*/ 	.short	(.L_12 - .L_11)


	//   ....[0]....
.L_11:
        /*0024*/ 	.word	0x00000120


	//----- nvinfo : EIATTR_EXIT_INSTR_OFFSETS
	.align		4
.L_12:
        /*0028*/ 	.byte	0x04, 0x1c
        /*002a*/ 	.short	(.L_14 - .L_13)


	//   ....[0]....
.L_13:
        /*002c*/ 	.word	0x00000130


	//----- nvinfo : EIATTR_SW_WAR
	.align		4
.L_14:
        /*0030*/ 	.byte	0x04, 0x36
        /*0032*/ 	.short	(.L_16 - .L_15)
.L_15:
        /*0034*/ 	.word	0x00000008
.L_16:


//--------------------- .nv.callgraph             --------------------------
	.section	.nv.callgraph,"",@"SHT_CUDA_CALLGRAPH"
	.align	4
	.sectionentsize	8
	.align		4
        /*0000*/ 	.word	0x00000000
	.align		4
        /*0004*/ 	.word	0xffffffff
	.align		4
        /*0008*/ 	.word	index@(_Z16what_is_my_id_kpv)
	.align		4
        /*000c*/ 	.word	index@(vprintf)
	.align		4
        /*0010*/ 	.word	0x00000000
	.align		4
        /*0014*/ 	.word	0xfffffffe
	.align		4
        /*0018*/ 	.word	0x00000000
	.align		4
        /*001c*/ 	.word	0xfffffffd
	.align		4
        /*0020*/ 	.word	0x00000000
	.align		4
        /*0024*/ 	.word	0xfffffffc


//--------------------- .nv.constant4             --------------------------
	.section	.nv.constant4,"a",@progbits
	.align	8
	.align		8
.nv.constant4:
        /*0000*/ 	.dword	vprintf
	.align		8
        /*0008*/ 	.dword	$str


//--------------------- .text._Z16what_is_my_id_kpv --------------------------
	.section	.text._Z16what_is_my_id_kpv,"ax",@progbits
	.align	128
        .global         _Z16what_is_my_id_kpv
        .type           _Z16what_is_my_id_kpv,@function
        .size           _Z16what_is_my_id_kpv,(.L_x_2 - _Z16what_is_my_id_kpv)
        .other          _Z16what_is_my_id_kpv,@"STO_CUDA_ENTRY STV_DEFAULT"
_Z16what_is_my_id_kpv:
.text._Z16what_is_my_id_kpv:
[----:B------:R-:W0:Y:S01]  /*0000*/  LDC R1, c[0x0][0x37c] ;  /* 0x0000df00ff017b82 */ /* 0x000e220000000800 */
[----:B------:R-:W1:Y:S01]  /*0010*/  S2R R11, SR_TID.X ;  /* 0x00000000000b7919 */ /* 0x000e620000002100 */
[----:B------:R-:W2:Y:S01]  /*0020*/  LDCU UR5, c[0x0][0x2fc] ;  /* 0x00005f80ff0577ac */ /* 0x000ea20008000800 */
[----:B0-----:R-:W-:Y:S01]  /*0030*/  VIADD R1, R1, 0xfffffff0 ;  /* 0xfffffff001017836 */ /* 0x001fe20000000000 */
[----:B------:R-:W-:Y:S01]  /*0040*/  MOV R0, 0x0 ;  /* 0x0000000000007802 */ /* 0x000fe20000000f00 */
[----:B------:R-:W0:Y:S01]  /*0050*/  S2R R9, SR_CTAID.X ;  /* 0x0000000000097919 */ /* 0x000e220000002500 */
[----:B------:R-:W0:Y:S02]  /*0060*/  LDCU UR6, c[0x0][0x360] ;  /* 0x00006c00ff0677ac */ /* 0x000e240008000800 */
[----:B------:R3:W4:Y:S01]  /*0070*/  LDC.64 R2, c[0x4][R0] ;  /* 0x0100000000027b82 */ /* 0x0007220000000a00 */
[----:B------:R-:W5:Y:S02]  /*0080*/  LDCU UR4, c[0x0][0x2f8] ;  /* 0x00005f00ff0477ac */ /* 0x000f640008000800 */
[----:B-----5:R-:W-:-:S02]  /*0090*/  IADD3 R6, P0, PT, R1, UR4, RZ ;  /* 0x0000000401067c10 */ /* 0x020fc4000ff1e0ff */
[----:B-1----:R-:W-:-:S03]  /*00a0*/  SHF.R.U32.HI R10, RZ, 0x5, R11 ;  /* 0x00000005ff0a7819 */ /* 0x002fc6000001160b */
[----:B--2---:R-:W-:Y:S02]  /*00b0*/  IMAD.X R7, RZ, RZ, UR5, P0 ;  /* 0x00000005ff077e24 */ /* 0x004fe400080e06ff */
[----:B0-----:R-:W-:Y:S01]  /*00c0*/  IMAD R8, R9, UR6, R11 ;  /* 0x0000000609087c24 */ /* 0x001fe2000f8e020b */
[----:B------:R-:W0:Y:S04]  /*00d0*/  LDCU.64 UR6, c[0x4][0x8] ;  /* 0x01000100ff0677ac */ /* 0x000e280008000a00 */
[----:B------:R3:W-:Y:S01]  /*00e0*/  STL.128 [R1], R8 ;  /* 0x0000000801007387 */ /* 0x0007e20000100c00 */
[----:B0-----:R-:W-:Y:S01]  /*00f0*/  IMAD.U32 R4, RZ, RZ, UR6 ;  /* 0x00000006ff047e24 */ /* 0x001fe2000f8e00ff */
[----:B----4-:R-:W-:-:S07]  /*0100*/  MOV R5, UR7 ;  /* 0x0000000700057c02 */ /* 0x010fce0008000f00 */
[----:B------:R-:W-:-:S07]  /*0110*/  LEPC R20, `(.L_x_0) ;  /* 0x000000001014794e */ /* 0x000fce0000000000 */
[----:B---3--:R-:W-:Y:S05]  /*0120*/  CALL.ABS.NOINC R2 ;  /* 0x0000000002007343 */ /* 0x008fea0003c00000 */
.L_x_0:
[----:B------:R-:W-:Y:S05]  /*0130*/  EXIT ;  /* 0x000000000000794d */ /* 0x000fea0003800000 */
.L_x_1:
[----:B------:R-:W-:-:S00]  /*0140*/  BRA `(.L_x_1) ;  /* 0xfffffffc00fc7947 */ /* 0x000fc0000383ffff */
[----:B------:R-:W-:-:S00]  /*0150*/  NOP ;  /* 0x0000000000007918 */ /* 0x000fc00000000000 */
        /* <DEDUP_REMOVED lines=10> */
.L_x_2:


//--------------------- .nv.global.init           --------------------------
	.section	.nv.global.init,"aw",@progbits
.nv.global.init:
	.type		$str,@object
	.size		$str,(.L_0 - $str)
$str:
        /*0000*/ 	.byte	0x6b, 0x70, 0x2d, 0x54, 0x68, 0x72, 0x65, 0x61, 0x64, 0x3a, 0x20, 0x25, 0x33, 0x75, 0x20, 0x2d
        /*0010*/ 	.byte	0x20, 0x42, 0x6c, 0x6f, 0x63, 0x6b, 0x3a, 0x20, 0x25, 0x32, 0x75, 0x20, 0x2d, 0x20, 0x57, 0x61
        /*0020*/ 	.byte	0x72, 0x70, 0x20, 0x25, 0x32, 0x75, 0x20, 0x2d, 0x20, 0x54, 0x68, 0x72, 0x65, 0x61, 0x64, 0x20
        /*0030*/ 	.byte	0x25, 0x33, 0x75, 0x0a, 0x00
.L_0:


//--------------------- .nv.shared.reserved.0     --------------------------
	.section	.nv.shared.reserved.0,"aw",@nobits
	.weak		__nv_reservedSMEM_offset_0_alias
	.size		__nv_reservedSMEM_offset_0_alias, 0, 64
	.other		__nv_reservedSMEM_offset_0_alias,@"STO_CUDA_RESERVED_SHARED STV_DEFAULT"
__nv_reservedSMEM_offset_0_alias:
	.zero		0
	.zero		64


//--------------------- .nv.constant0._Z16what_is_my_id_kpv --------------------------
	.section	.nv.constant0._Z16what_is_my_id_kpv,"a",@progbits
	.sectionflags	@""
	.align	4
.nv.constant0._Z16what_is_my_id_kpv:
	.zero		896


//--------------------- SYMBOLS --------------------------

	.type		.nv.reservedSmem.offset0,@object
	.size		.nv.reservedSmem.offset0,0x4
	.type		vprintf,@function
